//
// Generated by NVIDIA NVVM Compiler
//
// Compiler Build ID: CL-36424714
// Cuda compilation tools, release 13.0, V13.0.88
// Based on NVVM 20.0.0
//

.version 9.0
.target sm_100
.address_size 64

	// .globl	_Z3GPUPiS_S_iiiii

.visible .entry _Z3GPUPiS_S_iiiii(
	.param .u64 .ptr .align 1 _Z3GPUPiS_S_iiiii_param_0,
	.param .u64 .ptr .align 1 _Z3GPUPiS_S_iiiii_param_1,
	.param .u64 .ptr .align 1 _Z3GPUPiS_S_iiiii_param_2,
	.param .u32 _Z3GPUPiS_S_iiiii_param_3,
	.param .u32 _Z3GPUPiS_S_iiiii_param_4,
	.param .u32 _Z3GPUPiS_S_iiiii_param_5,
	.param .u32 _Z3GPUPiS_S_iiiii_param_6,
	.param .u32 _Z3GPUPiS_S_iiiii_param_7
)
{
	.reg .pred 	%p<3>;
	.reg .b32 	%r<27>;
	.reg .b64 	%rd<15>;

	ld.param.u64 	%rd1, [_Z3GPUPiS_S_iiiii_param_0];
	ld.param.u64 	%rd2, [_Z3GPUPiS_S_iiiii_param_1];
	ld.param.u64 	%rd3, [_Z3GPUPiS_S_iiiii_param_2];
	ld.param.u32 	%r2, [_Z3GPUPiS_S_iiiii_param_3];
	ld.param.u32 	%r6, [_Z3GPUPiS_S_iiiii_param_4];
	ld.param.u32 	%r3, [_Z3GPUPiS_S_iiiii_param_5];
	ld.param.u32 	%r4, [_Z3GPUPiS_S_iiiii_param_6];
	ld.param.u32 	%r5, [_Z3GPUPiS_S_iiiii_param_7];
	mov.u32 	%r7, %ctaid.x;
	mov.u32 	%r8, %ntid.x;
	mov.u32 	%r9, %tid.x;
	mad.lo.s32 	%r1, %r7, %r8, %r9;
	setp.ge.s32 	%p1, %r1, %r6;
	@%p1 bra 	$L__BB0_2;
	cvta.to.global.u64 	%rd4, %rd1;
	cvta.to.global.u64 	%rd5, %rd2;
	cvta.to.global.u64 	%rd6, %rd3;
	add.s32 	%r10, %r3, -1;
	mad.lo.s32 	%r11, %r10, %r1, %r2;
	sub.s32 	%r12, %r4, %r1;
	add.s32 	%r13, %r5, %r1;
	mul.wide.s32 	%rd7, %r11, 4;
	add.s64 	%rd8, %rd4, %rd7;
	ld.global.u32 	%r14, [%rd8+-4];
	add.s32 	%r15, %r14, -2;
	sub.s32 	%r16, %r11, %r3;
	mul.wide.s32 	%rd9, %r16, 4;
	add.s64 	%rd10, %rd4, %rd9;
	ld.global.u32 	%r17, [%rd10];
	add.s32 	%r18, %r17, -2;
	ld.global.u32 	%r19, [%rd10+-4];
	mul.wide.s32 	%rd11, %r12, 4;
	add.s64 	%rd12, %rd5, %rd11;
	ld.global.u32 	%r20, [%rd12];
	mul.wide.s32 	%rd13, %r13, 4;
	add.s64 	%rd14, %rd6, %rd13;
	ld.global.u32 	%r21, [%rd14];
	setp.eq.s32 	%p2, %r20, %r21;
	selp.b32 	%r22, 3, -3, %p2;
	add.s32 	%r23, %r22, %r19;
	max.s32 	%r24, %r23, %r18;
	max.s32 	%r25, %r24, %r15;
	max.s32 	%r26, %r25, 0;
	st.global.u32 	[%rd8], %r26;
$L__BB0_2:
	ret;

}


// ===== COMPILED SASS (sm_100) =====

	.target	sm_100

	.elftype	@"ET_EXEC"


//--------------------- .note.nv.tkinfo           --------------------------
	.section	.note.nv.tkinfo,"",@"SHT_NOTE"
	.sectionflags	@"SHF_NOTE_NV_TKINFO"
	.tkinfo
        /*0018*/ 	.word	0x00000002
        /*0030*/ 	.string	""
        /*0030*/ 	.string	"ptxas"
        /*0030*/ 	.string	"Cuda compilation tools, release 13.0, V13.0.88"
        /*0030*/ 	.string	"Build cuda_13.0.r13.0/compiler.36424714_0"
        /*0030*/ 	.string	"-arch sm_100 -m 64 "



//--------------------- .note.nv.cuinfo           --------------------------
	.section	.note.nv.cuinfo,"",@"SHT_NOTE"
	.sectionflags	@"SHF_NOTE_NV_CUINFO"
        /*0018*/ 	.short	0x0002
        /*001a*/ 	.short	0x0064
        /*001c*/ 	.short	0x0082
	.zero		2


//--------------------- .nv.info                  --------------------------
	.section	.nv.info,"",@"SHT_CUDA_INFO"
	.align	4


	//----- nvinfo : EIATTR_REGCOUNT
	.align		4
        /*0000*/ 	.byte	0x04, 0x2f
        /*0002*/ 	.short	(.L_1 - .L_0)
	.align		4
.L_0:
        /*0004*/ 	.word	index@(_Z3GPUPiS_S_iiiii)
        /*0008*/ 	.word	0x00000010


	//----- nvinfo : EIATTR_FRAME_SIZE
	.align		4
.L_1:
        /*000c*/ 	.byte	0x04, 0x11
        /*000e*/ 	.short	(.L_3 - .L_2)
	.align		4
.L_2:
        /*0010*/ 	.word	index@(_Z3GPUPiS_S_iiiii)
        /*0014*/ 	.word	0x00000000


	//----- nvinfo : EIATTR_MIN_STACK_SIZE
	.align		4
.L_3:
        /*0018*/ 	.byte	0x04, 0x12
        /*001a*/ 	.short	(.L_5 - .L_4)
	.align		4
.L_4:
        /*001c*/ 	.word	index@(_Z3GPUPiS_S_iiiii)
        /*0020*/ 	.word	0x00000000
.L_5:


//--------------------- .nv.compat                --------------------------
	.section	.nv.compat,"",@"SHT_CUDA_COMPAT_INFO"
	.align	4
        /*0000*/ 	.byte	0x02, 0x09, 0x00, 0x00, 0x02, 0x02, 0x01, 0x00, 0x02, 0x05, 0x05, 0x00, 0x03, 0x07, 0x01, 0x01
        /*0010*/ 	.byte	0x02, 0x03, 0x00, 0x00, 0x02, 0x06, 0x01, 0x00, 0x04, 0x0b, 0x08, 0x00, 0x09, 0x00, 0x00, 0x00
        /*0020*/ 	.byte	0x00, 0x00, 0x00, 0x00


//--------------------- .nv.info._Z3GPUPiS_S_iiiii --------------------------
	.section	.nv.info._Z3GPUPiS_S_iiiii,"",@"SHT_CUDA_INFO"
	.sectionflags	@""
	.align	4


	//----- nvinfo : EIATTR_CUDA_API_VERSION
	.align		4
        /*0000*/ 	.byte	0x04, 0x37
        /*0002*/ 	.short	(.L_7 - .L_6)
.L_6:
        /*0004*/ 	.word	0x00000082


	//----- nvinfo : EIATTR_KPARAM_INFO
	.align		4
.L_7:
        /*0008*/ 	.byte	0x04, 0x17
        /*000a*/ 	.short	(.L_9 - .L_8)
.L_8:
        /*000c*/ 	.word	0x00000000
        /*0010*/ 	.short	0x0007
        /*0012*/ 	.short	0x0028
        /*0014*/ 	.byte	0x00, 0xf0, 0x11, 0x00


	//----- nvinfo : EIATTR_KPARAM_INFO
	.align		4
.L_9:
        /*0018*/ 	.byte	0x04, 0x17
        /*001a*/ 	.short	(.L_11 - .L_10)
.L_10:
        /*001c*/ 	.word	0x00000000
        /*0020*/ 	.short	0x0006
        /*0022*/ 	.short	0x0024
        /*0024*/ 	.byte	0x00, 0xf0, 0x11, 0x00


	//----- nvinfo : EIATTR_KPARAM_INFO
	.align		4
.L_11:
        /*0028*/ 	.byte	0x04, 0x17
        /*002a*/ 	.short	(.L_13 - .L_12)
.L_12:
        /*002c*/ 	.word	0x00000000
        /*0030*/ 	.short	0x0005
        /*0032*/ 	.short	0x0020
        /*0034*/ 	.byte	0x00, 0xf0, 0x11, 0x00


	//----- nvinfo : EIATTR_KPARAM_INFO
	.align		4
.L_13:
        /*0038*/ 	.byte	0x04, 0x17
        /*003a*/ 	.short	(.L_15 - .L_14)
.L_14:
        /*003c*/ 	.word	0x00000000
        /*0040*/ 	.short	0x0004
        /*0042*/ 	.short	0x001c
        /*0044*/ 	.byte	0x00, 0xf0, 0x11, 0x00


	//----- nvinfo : EIATTR_KPARAM_INFO
	.align		4
.L_15:
        /*0048*/ 	.byte	0x04, 0x17
        /*004a*/ 	.short	(.L_17 - .L_16)
.L_16:
        /*004c*/ 	.word	0x00000000
        /*0050*/ 	.short	0x0003
        /*0052*/ 	.short	0x0018
        /*0054*/ 	.byte	0x00, 0xf0, 0x11, 0x00


	//----- nvinfo : EIATTR_KPARAM_INFO
	.align		4
.L_17:
        /*0058*/ 	.byte	0x04, 0x17
        /*005a*/ 	.short	(.L_19 - .L_18)
.L_18:
        /*005c*/ 	.word	0x00000000
        /*0060*/ 	.short	0x0002
        /*0062*/ 	.short	0x0010
        /*0064*/ 	.byte	0x00, 0xf5, 0x21, 0x00


	//----- nvinfo : EIATTR_KPARAM_INFO
	.align		4
.L_19:
        /*0068*/ 	.byte	0x04, 0x17
        /*006a*/ 	.short	(.L_21 - .L_20)
.L_20:
        /*006c*/ 	.word	0x00000000
        /*0070*/ 	.short	0x0001
        /*0072*/ 	.short	0x0008
        /*0074*/ 	.byte	0x00, 0xf5, 0x21, 0x00


	//----- nvinfo : EIATTR_KPARAM_INFO
	.align		4
.L_21:
        /*0078*/ 	.byte	0x04, 0x17
        /*007a*/ 	.short	(.L_23 - .L_22)
.L_22:
        /*007c*/ 	.word	0x00000000
        /*0080*/ 	.short	0x0000
        /*0082*/ 	.short	0x0000
        /*0084*/ 	.byte	0x00, 0xf5, 0x21, 0x00


	//----- nvinfo : EIATTR_SPARSE_MMA_MASK
	.align		4
.L_23:
        /*0088*/ 	.byte	0x03, 0x50
        /*008a*/ 	.short	0x0000


	//----- nvinfo : EIATTR_MAXREG_COUNT
	.align		4
        /*008c*/ 	.byte	0x03, 0x1b
        /*008e*/ 	.short	0x00ff


	//----- nvinfo : EIATTR_MERCURY_ISA_VERSION
	.align		4
        /*0090*/ 	.byte	0x03, 0x5f
        /*0092*/ 	.short	0x0101


	//----- nvinfo : EIATTR_VRC_CTA_INIT_COUNT
	.align		4
        /*0094*/ 	.byte	0x02, 0x4a
	.zero		1
	.zero		1


	//----- nvinfo : EIATTR_EXIT_INSTR_OFFSETS
	.align		4
        /*0098*/ 	.byte	0x04, 0x1c
        /*009a*/ 	.short	(.L_25 - .L_24)


	//   ....[0]....
.L_24:
        /*009c*/ 	.word	0x00000070


	//   ....[1]....
        /*00a0*/ 	.word	0x00000230


	//----- nvinfo : EIATTR_CBANK_PARAM_SIZE
	.align		4
.L_25:
        /*00a4*/ 	.byte	0x03, 0x19
        /*00a6*/ 	.short	0x002c


	//----- nvinfo : EIATTR_PARAM_CBANK
	.align		4
        /*00a8*/ 	.byte	0x04, 0x0a
        /*00aa*/ 	.short	(.L_27 - .L_26)
	.align		4
.L_26:
        /*00ac*/ 	.word	index@(.nv.constant0._Z3GPUPiS_S_iiiii)
        /*00b0*/ 	.short	0x0380
        /*00b2*/ 	.short	0x002c


	//----- nvinfo : EIATTR_SW_WAR
	.align		4
.L_27:
        /*00b4*/ 	.byte	0x04, 0x36
        /*00b6*/ 	.short	(.L_29 - .L_28)
.L_28:
        /*00b8*/ 	.word	0x00000008
.L_29:


//--------------------- .nv.callgraph             --------------------------
	.section	.nv.callgraph,"",@"SHT_CUDA_CALLGRAPH"
	.align	4
	.sectionentsize	8
	.align		4
        /*0000*/ 	.word	0x00000000
	.align		4
        /*0004*/ 	.word	0xffffffff
	.align		4
        /*0008*/ 	.word	0x00000000
	.align		4
        /*000c*/ 	.word	0xfffffffe
	.align		4
        /*0010*/ 	.word	0x00000000
	.align		4
        /*0014*/ 	.word	0xfffffffd
	.align		4
        /*0018*/ 	.word	0x00000000
	.align		4
        /*001c*/ 	.word	0xfffffffc


//--------------------- .text._Z3GPUPiS_S_iiiii   --------------------------
	.section	.text._Z3GPUPiS_S_iiiii,"ax",@progbits
	.align	128
        .global         _Z3GPUPiS_S_iiiii
        .type           _Z3GPUPiS_S_iiiii,@function
        .size           _Z3GPUPiS_S_iiiii,(.L_x_1 - _Z3GPUPiS_S_iiiii)
        .other          _Z3GPUPiS_S_iiiii,@"STO_CUDA_ENTRY STV_DEFAULT"
_Z3GPUPiS_S_iiiii:
.text._Z3GPUPiS_S_iiiii:
[----:B------:R-:W-:Y:S01]  /*0000*/  LDC R1, c[0x0][0x37c] ;  /* 0x0000df00ff017b82 */ /* 0x000fe20000000800 */
[----:B------:R-:W0:Y:S07]  /*0010*/  S2R R3, SR_TID.X ;  /* 0x0000000000037919 */ /* 0x000e2e0000002100 */
[----:B------:R-:W0:Y:S01]  /*0020*/  S2UR UR4, SR_CTAID.X ;  /* 0x00000000000479c3 */ /* 0x000e220000002500 */
[----:B------:R-:W1:Y:S07]  /*0030*/  LDCU UR5, c[0x0][0x39c] ;  /* 0x00007380ff0577ac */ /* 0x000e6e0008000800 */
[----:B------:R-:W0:Y:S02]  /*0040*/  LDC R0, c[0x0][0x360] ;  /* 0x0000d800ff007b82 */ /* 0x000e240000000800 */
[----:B0-----:R-:W-:-:S05]  /*0050*/  IMAD R0, R0, UR4, R3 ;  /* 0x0000000400007c24 */ /* 0x001fca000f8e0203 */
[----:B-1----:R-:W-:-:S13]  /*0060*/  ISETP.GE.AND P0, PT, R0, UR5, PT ;  /* 0x0000000500007c0c */ /* 0x002fda000bf06270 */
[----:B------:R-:W-:Y:S05]  /*0070*/  @P0 EXIT ;  /* 0x000000000000094d */ /* 0x000fea0003800000 */
[----:B------:R-:W0:Y:S01]  /*0080*/  LDC.64 R6, c[0x0][0x388] ;  /* 0x0000e200ff067b82 */ /* 0x000e220000000a00 */
[----:B------:R-:W1:Y:S01]  /*0090*/  LDCU.64 UR8, c[0x0][0x3a0] ;  /* 0x00007400ff0877ac */ /* 0x000e620008000a00 */
[----:B------:R-:W2:Y:S06]  /*00a0*/  LDCU UR5, c[0x0][0x3a8] ;  /* 0x00007500ff0577ac */ /* 0x000eac0008000800 */
[----:B------:R-:W3:Y:S01]  /*00b0*/  LDC.64 R8, c[0x0][0x390] ;  /* 0x0000e400ff087b82 */ /* 0x000ee20000000a00 */
[----:B------:R-:W4:Y:S07]  /*00c0*/  LDCU.64 UR6, c[0x0][0x358] ;  /* 0x00006b00ff0677ac */ /* 0x000f2e0008000a00 */
[----:B------:R-:W5:Y:S01]  /*00d0*/  LDC R11, c[0x0][0x398] ;  /* 0x0000e600ff0b7b82 */ /* 0x000f620000000800 */
[C---:B-1----:R-:W-:Y:S01]  /*00e0*/  IADD3 R5, PT, PT, -R0.reuse, UR9, RZ ;  /* 0x0000000900057c10 */ /* 0x042fe2000fffe1ff */
[----:B------:R-:W-:Y:S01]  /*00f0*/  UIADD3 UR4, UPT, UPT, UR8, -0x1, URZ ;  /* 0xffffffff08047890 */ /* 0x000fe2000fffe0ff */
[----:B--2---:R-:W-:-:S05]  /*0100*/  IADD3 R13, PT, PT, R0, UR5, RZ ;  /* 0x00000005000d7c10 */ /* 0x004fca000fffe0ff */
[----:B------:R-:W1:Y:S01]  /*0110*/  LDC.64 R2, c[0x0][0x380] ;  /* 0x0000e000ff027b82 */ /* 0x000e620000000a00 */
[----:B0-----:R-:W-:-:S06]  /*0120*/  IMAD.WIDE R6, R5, 0x4, R6 ;  /* 0x0000000405067825 */ /* 0x001fcc00078e0206 */
[----:B----4-:R-:W2:Y:S01]  /*0130*/  LDG.E R6, desc[UR6][R6.64] ;  /* 0x0000000606067981 */ /* 0x010ea2000c1e1900 */
[----:B---3--:R-:W-:-:S06]  /*0140*/  IMAD.WIDE R8, R13, 0x4, R8 ;  /* 0x000000040d087825 */ /* 0x008fcc00078e0208 */
[----:B------:R-:W2:Y:S01]  /*0150*/  LDG.E R9, desc[UR6][R8.64] ;  /* 0x0000000608097981 */ /* 0x000ea2000c1e1900 */
[----:B-----5:R-:W-:-:S05]  /*0160*/  IMAD R11, R0, UR4, R11 ;  /* 0x00000004000b7c24 */ /* 0x020fca000f8e020b */
[----:B------:R-:W-:-:S05]  /*0170*/  IADD3 R5, PT, PT, R11, -UR8, RZ ;  /* 0x800000080b057c10 */ /* 0x000fca000fffe0ff */
[----:B-1----:R-:W-:-:S05]  /*0180*/  IMAD.WIDE R4, R5, 0x4, R2 ;  /* 0x0000000405047825 */ /* 0x002fca00078e0202 */
[----:B------:R-:W3:Y:S01]  /*0190*/  LDG.E R12, desc[UR6][R4.64+-0x4] ;  /* 0xfffffc06040c7981 */ /* 0x000ee2000c1e1900 */
[----:B------:R-:W-:-:S03]  /*01a0*/  IMAD.WIDE R2, R11, 0x4, R2 ;  /* 0x000000040b027825 */ /* 0x000fc600078e0202 */
[----:B------:R-:W4:Y:S04]  /*01b0*/  LDG.E R10, desc[UR6][R4.64] ;  /* 0x00000006040a7981 */ /* 0x000f28000c1e1900 */
[----:B------:R-:W5:Y:S01]  /*01c0*/  LDG.E R0, desc[UR6][R2.64+-0x4] ;  /* 0xfffffc0602007981 */ /* 0x000f62000c1e1900 */
[----:B--2---:R-:W-:Y:S02]  /*01d0*/  ISETP.NE.AND P0, PT, R6, R9, PT ;  /* 0x000000090600720c */ /* 0x004fe40003f05270 */
[----:B---3--:R-:W-:-:S11]  /*01e0*/  IADD3 R11, PT, PT, R12, 0x3, RZ ;  /* 0x000000030c0b7810 */ /* 0x008fd60007ffe0ff */
[----:B------:R-:W-:-:S04]  /*01f0*/  @P0 IADD3 R11, PT, PT, R12, -0x3, RZ ;  /* 0xfffffffd0c0b0810 */ /* 0x000fc80007ffe0ff */
[----:B----4-:R-:W-:-:S04]  /*0200*/  VIADDMNMX R7, R10, 0xfffffffe, R11, !PT ;  /* 0xfffffffe0a077846 */ /* 0x010fc8000780010b */
[----:B-----5:R-:W-:-:S05]  /*0210*/  VIADDMNMX.RELU R7, R0, 0xfffffffe, R7, !PT ;  /* 0xfffffffe00077846 */ /* 0x020fca0007801107 */
[----:B------:R-:W-:Y:S01]  /*0220*/  STG.E desc[UR6][R2.64], R7 ;  /* 0x0000000702007986 */ /* 0x000fe2000c101906 */
[----:B------:R-:W-:Y:S05]  /*0230*/  EXIT ;  /* 0x000000000000794d */ /* 0x000fea0003800000 */
.L_x_0:
[----:B------:R-:W-:-:S00]  /*0240*/  BRA `(.L_x_0) ;  /* 0xfffffffc00fc7947 */ /* 0x000fc0000383ffff */
[----:B------:R-:W-:-:S00]  /*0250*/  NOP ;  /* 0x0000000000007918 */ /* 0x000fc00000000000 */
        /* <DEDUP_REMOVED lines=10> */
.L_x_1:


//--------------------- .nv.shared.reserved.0     --------------------------
	.section	.nv.shared.reserved.0,"aw",@nobits
	.weak		__nv_reservedSMEM_offset_0_alias
	.size		__nv_reservedSMEM_offset_0_alias, 0, 64
	.other		__nv_reservedSMEM_offset_0_alias,@"STO_CUDA_RESERVED_SHARED STV_DEFAULT"
__nv_reservedSMEM_offset_0_alias:
	.zero		0
	.zero		64


//--------------------- .nv.constant0._Z3GPUPiS_S_iiiii --------------------------
	.section	.nv.constant0._Z3GPUPiS_S_iiiii,"a",@progbits
	.sectionflags	@""
	.align	4
.nv.constant0._Z3GPUPiS_S_iiiii:
	.zero		940


//--------------------- SYMBOLS --------------------------

	.type		.nv.reservedSmem.offset0,@object
	.size		.nv.reservedSmem.offset0,0x4
